//
// Generated by NVIDIA NVVM Compiler
//
// Compiler Build ID: CL-36424714
// Cuda compilation tools, release 13.0, V13.0.88
// Based on NVVM 20.0.0
//

.version 9.0
.target sm_100
.address_size 64

	// .globl	_Z18sgemm_2d_blocktileiiiPKfS0_Pf

.visible .entry _Z18sgemm_2d_blocktileiiiPKfS0_Pf(
	.param .u32 _Z18sgemm_2d_blocktileiiiPKfS0_Pf_param_0,
	.param .u32 _Z18sgemm_2d_blocktileiiiPKfS0_Pf_param_1,
	.param .u32 _Z18sgemm_2d_blocktileiiiPKfS0_Pf_param_2,
	.param .u64 .ptr .align 1 _Z18sgemm_2d_blocktileiiiPKfS0_Pf_param_3,
	.param .u64 .ptr .align 1 _Z18sgemm_2d_blocktileiiiPKfS0_Pf_param_4,
	.param .u64 .ptr .align 1 _Z18sgemm_2d_blocktileiiiPKfS0_Pf_param_5
)
{


	ret;

}


// ===== COMPILED SASS (sm_100) =====

	.target	sm_100

	.elftype	@"ET_EXEC"


//--------------------- .note.nv.tkinfo           --------------------------
	.section	.note.nv.tkinfo,"",@"SHT_NOTE"
	.sectionflags	@"SHF_NOTE_NV_TKINFO"
	.tkinfo
        /*0018*/ 	.word	0x00000002
        /*0030*/ 	.string	""
        /*0030*/ 	.string	"ptxas"
        /*0030*/ 	.string	"Cuda compilation tools, release 13.0, V13.0.88"
        /*0030*/ 	.string	"Build cuda_13.0.r13.0/compiler.36424714_0"
        /*0030*/ 	.string	"-arch sm_100 -m 64 "



//--------------------- .note.nv.cuinfo           --------------------------
	.section	.note.nv.cuinfo,"",@"SHT_NOTE"
	.sectionflags	@"SHF_NOTE_NV_CUINFO"
        /*0018*/ 	.short	0x0002
        /*001a*/ 	.short	0x0064
        /*001c*/ 	.short	0x0082
	.zero		2


//--------------------- .nv.info                  --------------------------
	.section	.nv.info,"",@"SHT_CUDA_INFO"
	.align	4


	//----- nvinfo : EIATTR_REGCOUNT
	.align		4
        /*0000*/ 	.byte	0x04, 0x2f
        /*0002*/ 	.short	(.L_1 - .L_0)
	.align		4
.L_0:
        /*0004*/ 	.word	index@(_Z18sgemm_2d_blocktileiiiPKfS0_Pf)
        /*0008*/ 	.word	0x00000004


	//----- nvinfo : EIATTR_FRAME_SIZE
	.align		4
.L_1:
        /*000c*/ 	.byte	0x04, 0x11
        /*000e*/ 	.short	(.L_3 - .L_2)
	.align		4
.L_2:
        /*0010*/ 	.word	index@(_Z18sgemm_2d_blocktileiiiPKfS0_Pf)
        /*0014*/ 	.word	0x00000000


	//----- nvinfo : EIATTR_MIN_STACK_SIZE
	.align		4
.L_3:
        /*0018*/ 	.byte	0x04, 0x12
        /*001a*/ 	.short	(.L_5 - .L_4)
	.align		4
.L_4:
        /*001c*/ 	.word	index@(_Z18sgemm_2d_blocktileiiiPKfS0_Pf)
        /*0020*/ 	.word	0x00000000
.L_5:


//--------------------- .nv.compat                --------------------------
	.section	.nv.compat,"",@"SHT_CUDA_COMPAT_INFO"
	.align	4
        /*0000*/ 	.byte	0x02, 0x09, 0x00, 0x00, 0x02, 0x02, 0x01, 0x00, 0x02, 0x05, 0x05, 0x00, 0x03, 0x07, 0x01, 0x01
        /*0010*/ 	.byte	0x02, 0x03, 0x00, 0x00, 0x02, 0x06, 0x01, 0x00, 0x04, 0x0b, 0x08, 0x00, 0x09, 0x00, 0x00, 0x00
        /*0020*/ 	.byte	0x00, 0x00, 0x00, 0x00


//--------------------- .nv.info._Z18sgemm_2d_blocktileiiiPKfS0_Pf --------------------------
	.section	.nv.info._Z18sgemm_2d_blocktileiiiPKfS0_Pf,"",@"SHT_CUDA_INFO"
	.sectionflags	@""
	.align	4


	//----- nvinfo : EIATTR_CUDA_API_VERSION
	.align		4
        /*0000*/ 	.byte	0x04, 0x37
        /*0002*/ 	.short	(.L_7 - .L_6)
.L_6:
        /*0004*/ 	.word	0x00000082


	//----- nvinfo : EIATTR_KPARAM_INFO
	.align		4
.L_7:
        /*0008*/ 	.byte	0x04, 0x17
        /*000a*/ 	.short	(.L_9 - .L_8)
.L_8:
        /*000c*/ 	.word	0x00000000
        /*0010*/ 	.short	0x0005
        /*0012*/ 	.short	0x0020
        /*0014*/ 	.byte	0x00, 0xf5, 0x21, 0x00


	//----- nvinfo : EIATTR_KPARAM_INFO
	.align		4
.L_9:
        /*0018*/ 	.byte	0x04, 0x17
        /*001a*/ 	.short	(.L_11 - .L_10)
.L_10:
        /*001c*/ 	.word	0x00000000
        /*0020*/ 	.short	0x0004
        /*0022*/ 	.short	0x0018
        /*0024*/ 	.byte	0x00, 0xf5, 0x21, 0x00


	//----- nvinfo : EIATTR_KPARAM_INFO
	.align		4
.L_11:
        /*0028*/ 	.byte	0x04, 0x17
        /*002a*/ 	.short	(.L_13 - .L_12)
.L_12:
        /*002c*/ 	.word	0x00000000
        /*0030*/ 	.short	0x0003
        /*0032*/ 	.short	0x0010
        /*0034*/ 	.byte	0x00, 0xf5, 0x21, 0x00


	//----- nvinfo : EIATTR_KPARAM_INFO
	.align		4
.L_13:
        /*0038*/ 	.byte	0x04, 0x17
        /*003a*/ 	.short	(.L_15 - .L_14)
.L_14:
        /*003c*/ 	.word	0x00000000
        /*0040*/ 	.short	0x0002
        /*0042*/ 	.short	0x0008
        /*0044*/ 	.byte	0x00, 0xf0, 0x11, 0x00


	//----- nvinfo : EIATTR_KPARAM_INFO
	.align		4
.L_15:
        /*0048*/ 	.byte	0x04, 0x17
        /*004a*/ 	.short	(.L_17 - .L_16)
.L_16:
        /*004c*/ 	.word	0x00000000
        /*0050*/ 	.short	0x0001
        /*0052*/ 	.short	0x0004
        /*0054*/ 	.byte	0x00, 0xf0, 0x11, 0x00


	//----- nvinfo : EIATTR_KPARAM_INFO
	.align		4
.L_17:
        /*0058*/ 	.byte	0x04, 0x17
        /*005a*/ 	.short	(.L_19 - .L_18)
.L_18:
        /*005c*/ 	.word	0x00000000
        /*0060*/ 	.short	0x0000
        /*0062*/ 	.short	0x0000
        /*0064*/ 	.byte	0x00, 0xf0, 0x11, 0x00


	//----- nvinfo : EIATTR_SPARSE_MMA_MASK
	.align		4
.L_19:
        /*0068*/ 	.byte	0x03, 0x50
        /*006a*/ 	.short	0x0000


	//----- nvinfo : EIATTR_MAXREG_COUNT
	.align		4
        /*006c*/ 	.byte	0x03, 0x1b
        /*006e*/ 	.short	0x00ff


	//----- nvinfo : EIATTR_MERCURY_ISA_VERSION
	.align		4
        /*0070*/ 	.byte	0x03, 0x5f
        /*0072*/ 	.short	0x0101


	//----- nvinfo : EIATTR_VRC_CTA_INIT_COUNT
	.align		4
        /*0074*/ 	.byte	0x02, 0x4a
	.zero		1
	.zero		1


	//----- nvinfo : EIATTR_EXIT_INSTR_OFFSETS
	.align		4
        /*0078*/ 	.byte	0x04, 0x1c
        /*007a*/ 	.short	(.L_21 - .L_20)


	//   ....[0]....
.L_20:
        /*007c*/ 	.word	0x00000010


	//----- nvinfo : EIATTR_CBANK_PARAM_SIZE
	.align		4
.L_21:
        /*0080*/ 	.byte	0x03, 0x19
        /*0082*/ 	.short	0x0028


	//----- nvinfo : EIATTR_PARAM_CBANK
	.align		4
        /*0084*/ 	.byte	0x04, 0x0a
        /*0086*/ 	.short	(.L_23 - .L_22)
	.align		4
.L_22:
        /*0088*/ 	.word	index@(.nv.constant0._Z18sgemm_2d_blocktileiiiPKfS0_Pf)
        /*008c*/ 	.short	0x0380
        /*008e*/ 	.short	0x0028


	//----- nvinfo : EIATTR_SW_WAR
	.align		4
.L_23:
        /*0090*/ 	.byte	0x04, 0x36
        /*0092*/ 	.short	(.L_25 - .L_24)
.L_24:
        /*0094*/ 	.word	0x00000008
.L_25:


//--------------------- .nv.callgraph             --------------------------
	.section	.nv.callgraph,"",@"SHT_CUDA_CALLGRAPH"
	.align	4
	.sectionentsize	8
	.align		4
        /*0000*/ 	.word	0x00000000
	.align		4
        /*0004*/ 	.word	0xffffffff
	.align		4
        /*0008*/ 	.word	0x00000000
	.align		4
        /*000c*/ 	.word	0xfffffffe
	.align		4
        /*0010*/ 	.word	0x00000000
	.align		4
        /*0014*/ 	.word	0xfffffffd
	.align		4
        /*0018*/ 	.word	0x00000000
	.align		4
        /*001c*/ 	.word	0xfffffffc


//--------------------- .text._Z18sgemm_2d_blocktileiiiPKfS0_Pf --------------------------
	.section	.text._Z18sgemm_2d_blocktileiiiPKfS0_Pf,"ax",@progbits
	.align	128
        .global         _Z18sgemm_2d_blocktileiiiPKfS0_Pf
        .type           _Z18sgemm_2d_blocktileiiiPKfS0_Pf,@function
        .size           _Z18sgemm_2d_blocktileiiiPKfS0_Pf,(.L_x_1 - _Z18sgemm_2d_blocktileiiiPKfS0_Pf)
        .other          _Z18sgemm_2d_blocktileiiiPKfS0_Pf,@"STO_CUDA_ENTRY STV_DEFAULT"
_Z18sgemm_2d_blocktileiiiPKfS0_Pf:
.text._Z18sgemm_2d_blocktileiiiPKfS0_Pf:
[----:B------:R-:W-:Y:S01]  /*0000*/  LDC R1, c[0x0][0x37c] ;  /* 0x0000df00ff017b82 */ /* 0x000fe20000000800 */
[----:B------:R-:W-:Y:S05]  /*0010*/  EXIT ;  /* 0x000000000000794d */ /* 0x000fea0003800000 */
.L_x_0:
[----:B------:R-:W-:-:S00]  /*0020*/  BRA `(.L_x_0) ;  /* 0xfffffffc00fc7947 */ /* 0x000fc0000383ffff */
[----:B------:R-:W-:-:S00]  /*0030*/  NOP ;  /* 0x0000000000007918 */ /* 0x000fc00000000000 */
        /* <DEDUP_REMOVED lines=12> */
.L_x_1:


//--------------------- .nv.shared.reserved.0     --------------------------
	.section	.nv.shared.reserved.0,"aw",@nobits
	.weak		__nv_reservedSMEM_offset_0_alias
	.size		__nv_reservedSMEM_offset_0_alias, 0, 64
	.other		__nv_reservedSMEM_offset_0_alias,@"STO_CUDA_RESERVED_SHARED STV_DEFAULT"
__nv_reservedSMEM_offset_0_alias:
	.zero		0
	.zero		64


//--------------------- .nv.constant0._Z18sgemm_2d_blocktileiiiPKfS0_Pf --------------------------
	.section	.nv.constant0._Z18sgemm_2d_blocktileiiiPKfS0_Pf,"a",@progbits
	.sectionflags	@""
	.align	4
.nv.constant0._Z18sgemm_2d_blocktileiiiPKfS0_Pf:
	.zero		936


//--------------------- SYMBOLS --------------------------

	.type		.nv.reservedSmem.offset0,@object
	.size		.nv.reservedSmem.offset0,0x4
